//
// Generated by NVIDIA NVVM Compiler
//
// Compiler Build ID: CL-36424714
// Cuda compilation tools, release 13.0, V13.0.88
// Based on NVVM 20.0.0
//

.version 9.0
.target sm_100
.address_size 64

	// .globl	_Z26selective_scan_fast_kernelPKfPfi

.visible .entry _Z26selective_scan_fast_kernelPKfPfi(
	.param .u64 .ptr .align 1 _Z26selective_scan_fast_kernelPKfPfi_param_0,
	.param .u64 .ptr .align 1 _Z26selective_scan_fast_kernelPKfPfi_param_1,
	.param .u32 _Z26selective_scan_fast_kernelPKfPfi_param_2
)
{
	.reg .pred 	%p<11>;
	.reg .b32 	%r<13>;
	.reg .b32 	%f<17>;
	.reg .b64 	%rd<8>;

	ld.param.u64 	%rd1, [_Z26selective_scan_fast_kernelPKfPfi_param_0];
	ld.param.u64 	%rd2, [_Z26selective_scan_fast_kernelPKfPfi_param_1];
	cvta.to.global.u64 	%rd3, %rd1;
	mov.u32 	%r1, %tid.x;
	mul.wide.u32 	%rd4, %r1, 4;
	add.s64 	%rd5, %rd3, %rd4;
	ld.global.nc.f32 	%f1, [%rd5];
	and.b32  	%r2, %r1, 31;
	mov.b32 	%r3, %f1;
	shfl.sync.up.b32	%r4|%p1, %r3, 1, 0, -1;
	mov.b32 	%f2, %r4;
	setp.eq.s32 	%p2, %r2, 0;
	add.f32 	%f3, %f1, %f2;
	selp.f32 	%f4, %f1, %f3, %p2;
	mov.b32 	%r5, %f4;
	shfl.sync.up.b32	%r6|%p3, %r5, 2, 0, -1;
	mov.b32 	%f5, %r6;
	setp.lt.u32 	%p4, %r2, 2;
	add.f32 	%f6, %f4, %f5;
	selp.f32 	%f7, %f4, %f6, %p4;
	mov.b32 	%r7, %f7;
	shfl.sync.up.b32	%r8|%p5, %r7, 4, 0, -1;
	mov.b32 	%f8, %r8;
	setp.lt.u32 	%p6, %r2, 4;
	add.f32 	%f9, %f7, %f8;
	selp.f32 	%f10, %f7, %f9, %p6;
	mov.b32 	%r9, %f10;
	shfl.sync.up.b32	%r10|%p7, %r9, 8, 0, -1;
	mov.b32 	%f11, %r10;
	setp.lt.u32 	%p8, %r2, 8;
	add.f32 	%f12, %f10, %f11;
	selp.f32 	%f13, %f10, %f12, %p8;
	mov.b32 	%r11, %f13;
	shfl.sync.up.b32	%r12|%p9, %r11, 16, 0, -1;
	mov.b32 	%f14, %r12;
	setp.lt.u32 	%p10, %r2, 16;
	add.f32 	%f15, %f13, %f14;
	selp.f32 	%f16, %f13, %f15, %p10;
	cvta.to.global.u64 	%rd6, %rd2;
	add.s64 	%rd7, %rd6, %rd4;
	st.global.f32 	[%rd7], %f16;
	ret;

}


// ===== COMPILED SASS (sm_100) =====

	.target	sm_100

	.elftype	@"ET_EXEC"


//--------------------- .note.nv.tkinfo           --------------------------
	.section	.note.nv.tkinfo,"",@"SHT_NOTE"
	.sectionflags	@"SHF_NOTE_NV_TKINFO"
	.tkinfo
        /*0018*/ 	.word	0x00000002
        /*0030*/ 	.string	""
        /*0030*/ 	.string	"ptxas"
        /*0030*/ 	.string	"Cuda compilation tools, release 13.0, V13.0.88"
        /*0030*/ 	.string	"Build cuda_13.0.r13.0/compiler.36424714_0"
        /*0030*/ 	.string	"-arch sm_100 -m 64 "



//--------------------- .note.nv.cuinfo           --------------------------
	.section	.note.nv.cuinfo,"",@"SHT_NOTE"
	.sectionflags	@"SHF_NOTE_NV_CUINFO"
        /*0018*/ 	.short	0x0002
        /*001a*/ 	.short	0x0064
        /*001c*/ 	.short	0x0082
	.zero		2


//--------------------- .nv.info                  --------------------------
	.section	.nv.info,"",@"SHT_CUDA_INFO"
	.align	4


	//----- nvinfo : EIATTR_REGCOUNT
	.align		4
        /*0000*/ 	.byte	0x04, 0x2f
        /*0002*/ 	.short	(.L_1 - .L_0)
	.align		4
.L_0:
        /*0004*/ 	.word	index@(_Z26selective_scan_fast_kernelPKfPfi)
        /*0008*/ 	.word	0x0000000a


	//----- nvinfo : EIATTR_FRAME_SIZE
	.align		4
.L_1:
        /*000c*/ 	.byte	0x04, 0x11
        /*000e*/ 	.short	(.L_3 - .L_2)
	.align		4
.L_2:
        /*0010*/ 	.word	index@(_Z26selective_scan_fast_kernelPKfPfi)
        /*0014*/ 	.word	0x00000000


	//----- nvinfo : EIATTR_MIN_STACK_SIZE
	.align		4
.L_3:
        /*0018*/ 	.byte	0x04, 0x12
        /*001a*/ 	.short	(.L_5 - .L_4)
	.align		4
.L_4:
        /*001c*/ 	.word	index@(_Z26selective_scan_fast_kernelPKfPfi)
        /*0020*/ 	.word	0x00000000
.L_5:


//--------------------- .nv.compat                --------------------------
	.section	.nv.compat,"",@"SHT_CUDA_COMPAT_INFO"
	.align	4
        /*0000*/ 	.byte	0x02, 0x09, 0x00, 0x00, 0x02, 0x02, 0x01, 0x00, 0x02, 0x05, 0x05, 0x00, 0x03, 0x07, 0x01, 0x01
        /*0010*/ 	.byte	0x02, 0x03, 0x00, 0x00, 0x02, 0x06, 0x01, 0x00, 0x04, 0x0b, 0x08, 0x00, 0x09, 0x00, 0x00, 0x00
        /*0020*/ 	.byte	0x00, 0x00, 0x00, 0x00


//--------------------- .nv.info._Z26selective_scan_fast_kernelPKfPfi --------------------------
	.section	.nv.info._Z26selective_scan_fast_kernelPKfPfi,"",@"SHT_CUDA_INFO"
	.sectionflags	@""
	.align	4


	//----- nvinfo : EIATTR_CUDA_API_VERSION
	.align		4
        /*0000*/ 	.byte	0x04, 0x37
        /*0002*/ 	.short	(.L_7 - .L_6)
.L_6:
        /*0004*/ 	.word	0x00000082


	//----- nvinfo : EIATTR_KPARAM_INFO
	.align		4
.L_7:
        /*0008*/ 	.byte	0x04, 0x17
        /*000a*/ 	.short	(.L_9 - .L_8)
.L_8:
        /*000c*/ 	.word	0x00000000
        /*0010*/ 	.short	0x0002
        /*0012*/ 	.short	0x0010
        /*0014*/ 	.byte	0x00, 0xf0, 0x11, 0x00


	//----- nvinfo : EIATTR_KPARAM_INFO
	.align		4
.L_9:
        /*0018*/ 	.byte	0x04, 0x17
        /*001a*/ 	.short	(.L_11 - .L_10)
.L_10:
        /*001c*/ 	.word	0x00000000
        /*0020*/ 	.short	0x0001
        /*0022*/ 	.short	0x0008
        /*0024*/ 	.byte	0x00, 0xf5, 0x21, 0x00


	//----- nvinfo : EIATTR_KPARAM_INFO
	.align		4
.L_11:
        /*0028*/ 	.byte	0x04, 0x17
        /*002a*/ 	.short	(.L_13 - .L_12)
.L_12:
        /*002c*/ 	.word	0x00000000
        /*0030*/ 	.short	0x0000
        /*0032*/ 	.short	0x0000
        /*0034*/ 	.byte	0x00, 0xf5, 0x21, 0x00


	//----- nvinfo : EIATTR_SPARSE_MMA_MASK
	.align		4
.L_13:
        /*0038*/ 	.byte	0x03, 0x50
        /*003a*/ 	.short	0x0000


	//----- nvinfo : EIATTR_MAXREG_COUNT
	.align		4
        /*003c*/ 	.byte	0x03, 0x1b
        /*003e*/ 	.short	0x00ff


	//----- nvinfo : EIATTR_MERCURY_ISA_VERSION
	.align		4
        /*0040*/ 	.byte	0x03, 0x5f
        /*0042*/ 	.short	0x0101


	//----- nvinfo : EIATTR_COOP_GROUP_MASK_REGIDS
	.align		4
        /*0044*/ 	.byte	0x04, 0x29
        /*0046*/ 	.short	(.L_15 - .L_14)


	//   ....[0]....
.L_14:
        /*0048*/ 	.word	0xffffffff


	//   ....[1]....
        /*004c*/ 	.word	0xffffffff


	//   ....[2]....
        /*0050*/ 	.word	0xffffffff


	//   ....[3]....
        /*0054*/ 	.word	0xffffffff


	//   ....[4]....
        /*0058*/ 	.word	0xffffffff


	//----- nvinfo : EIATTR_COOP_GROUP_INSTR_OFFSETS
	.align		4
.L_15:
        /*005c*/ 	.byte	0x04, 0x28
        /*005e*/ 	.short	(.L_17 - .L_16)


	//   ....[0]....
.L_16:
        /*0060*/ 	.word	0x00000090


	//   ....[1]....
        /*0064*/ 	.word	0x000000c0


	//   ....[2]....
        /*0068*/ 	.word	0x000000f0


	//   ....[3]....
        /*006c*/ 	.word	0x00000120


	//   ....[4]....
        /*0070*/ 	.word	0x00000150


	//----- nvinfo : EIATTR_VRC_CTA_INIT_COUNT
	.align		4
.L_17:
        /*0074*/ 	.byte	0x02, 0x4a
	.zero		1
	.zero		1


	//----- nvinfo : EIATTR_EXIT_INSTR_OFFSETS
	.align		4
        /*0078*/ 	.byte	0x04, 0x1c
        /*007a*/ 	.short	(.L_19 - .L_18)


	//   ....[0]....
.L_18:
        /*007c*/ 	.word	0x00000180


	//----- nvinfo : EIATTR_CBANK_PARAM_SIZE
	.align		4
.L_19:
        /*0080*/ 	.byte	0x03, 0x19
        /*0082*/ 	.short	0x0014


	//----- nvinfo : EIATTR_PARAM_CBANK
	.align		4
        /*0084*/ 	.byte	0x04, 0x0a
        /*0086*/ 	.short	(.L_21 - .L_20)
	.align		4
.L_20:
        /*0088*/ 	.word	index@(.nv.constant0._Z26selective_scan_fast_kernelPKfPfi)
        /*008c*/ 	.short	0x0380
        /*008e*/ 	.short	0x0014


	//----- nvinfo : EIATTR_SW_WAR
	.align		4
.L_21:
        /*0090*/ 	.byte	0x04, 0x36
        /*0092*/ 	.short	(.L_23 - .L_22)
.L_22:
        /*0094*/ 	.word	0x00000008
.L_23:


//--------------------- .nv.callgraph             --------------------------
	.section	.nv.callgraph,"",@"SHT_CUDA_CALLGRAPH"
	.align	4
	.sectionentsize	8
	.align		4
        /*0000*/ 	.word	0x00000000
	.align		4
        /*0004*/ 	.word	0xffffffff
	.align		4
        /*0008*/ 	.word	0x00000000
	.align		4
        /*000c*/ 	.word	0xfffffffe
	.align		4
        /*0010*/ 	.word	0x00000000
	.align		4
        /*0014*/ 	.word	0xfffffffd
	.align		4
        /*0018*/ 	.word	0x00000000
	.align		4
        /*001c*/ 	.word	0xfffffffc


//--------------------- .text._Z26selective_scan_fast_kernelPKfPfi --------------------------
	.section	.text._Z26selective_scan_fast_kernelPKfPfi,"ax",@progbits
	.align	128
        .global         _Z26selective_scan_fast_kernelPKfPfi
        .type           _Z26selective_scan_fast_kernelPKfPfi,@function
        .size           _Z26selective_scan_fast_kernelPKfPfi,(.L_x_1 - _Z26selective_scan_fast_kernelPKfPfi)
        .other          _Z26selective_scan_fast_kernelPKfPfi,@"STO_CUDA_ENTRY STV_DEFAULT"
_Z26selective_scan_fast_kernelPKfPfi:
.text._Z26selective_scan_fast_kernelPKfPfi:
[----:B------:R-:W-:Y:S01]  /*0000*/  LDC R1, c[0x0][0x37c] ;  /* 0x0000df00ff017b82 */ /* 0x000fe20000000800 */
[----:B------:R-:W0:Y:S07]  /*0010*/  S2R R7, SR_TID.X ;  /* 0x0000000000077919 */ /* 0x000e2e0000002100 */
[----:B------:R-:W0:Y:S01]  /*0020*/  LDC.64 R2, c[0x0][0x380] ;  /* 0x0000e000ff027b82 */ /* 0x000e220000000a00 */
[----:B------:R-:W1:Y:S01]  /*0030*/  LDCU.64 UR4, c[0x0][0x358] ;  /* 0x00006b00ff0477ac */ /* 0x000e620008000a00 */
[----:B0-----:R-:W-:-:S05]  /*0040*/  IMAD.WIDE.U32 R2, R7, 0x4, R2 ;  /* 0x0000000407027825 */ /* 0x001fca00078e0002 */
[----:B-1----:R0:W2:Y:S01]  /*0050*/  LDG.E.CONSTANT R5, desc[UR4][R2.64] ;  /* 0x0000000402057981 */ /* 0x0020a2000c1e9900 */
[C---:B------:R-:W-:Y:S01]  /*0060*/  LOP3.LUT P0, R0, R7.reuse, 0x1f, RZ, 0xc0, !PT ;  /* 0x0000001f07007812 */ /* 0x040fe2000780c0ff */
[----:B0-----:R-:W0:Y:S02]  /*0070*/  LDC.64 R2, c[0x0][0x388] ;  /* 0x0000e200ff027b82 */ /* 0x001e240000000a00 */
[----:B0-----:R-:W-:Y:S01]  /*0080*/  IMAD.WIDE.U32 R2, R7, 0x4, R2 ;  /* 0x0000000407027825 */ /* 0x001fe200078e0002 */
[----:B--2---:R-:W0:Y:S09]  /*0090*/  SHFL.UP PT, R4, R5, 0x1, RZ ;  /* 0x0420000005047989 */ /* 0x004e3200000e00ff */
[----:B0-----:R-:W-:Y:S01]  /*00a0*/  @P0 FADD R5, R5, R4 ;  /* 0x0000000405050221 */ /* 0x001fe20000000000 */
[----:B------:R-:W-:-:S04]  /*00b0*/  ISETP.GE.U32.AND P0, PT, R0, 0x2, PT ;  /* 0x000000020000780c */ /* 0x000fc80003f06070 */
[----:B------:R-:W0:Y:S09]  /*00c0*/  SHFL.UP PT, R4, R5, 0x2, RZ ;  /* 0x0440000005047989 */ /* 0x000e3200000e00ff */
        /* <DEDUP_REMOVED lines=9> */
[----:B0-----:R-:W-:-:S05]  /*0160*/  @P0 FADD R5, R5, R4 ;  /* 0x0000000405050221 */ /* 0x001fca0000000000 */
[----:B------:R-:W-:Y:S01]  /*0170*/  STG.E desc[UR4][R2.64], R5 ;  /* 0x0000000502007986 */ /* 0x000fe2000c101904 */
[----:B------:R-:W-:Y:S05]  /*0180*/  EXIT ;  /* 0x000000000000794d */ /* 0x000fea0003800000 */
.L_x_0:
[----:B------:R-:W-:-:S00]  /*0190*/  BRA `(.L_x_0) ;  /* 0xfffffffc00fc7947 */ /* 0x000fc0000383ffff */
[----:B------:R-:W-:-:S00]  /*01a0*/  NOP ;  /* 0x0000000000007918 */ /* 0x000fc00000000000 */
        /* <DEDUP_REMOVED lines=13> */
.L_x_1:


//--------------------- .nv.shared.reserved.0     --------------------------
	.section	.nv.shared.reserved.0,"aw",@nobits
	.weak		__nv_reservedSMEM_offset_0_alias
	.size		__nv_reservedSMEM_offset_0_alias, 0, 64
	.other		__nv_reservedSMEM_offset_0_alias,@"STO_CUDA_RESERVED_SHARED STV_DEFAULT"
__nv_reservedSMEM_offset_0_alias:
	.zero		0
	.zero		64


//--------------------- .nv.constant0._Z26selective_scan_fast_kernelPKfPfi --------------------------
	.section	.nv.constant0._Z26selective_scan_fast_kernelPKfPfi,"a",@progbits
	.sectionflags	@""
	.align	4
.nv.constant0._Z26selective_scan_fast_kernelPKfPfi:
	.zero		916


//--------------------- SYMBOLS --------------------------

	.type		.nv.reservedSmem.offset0,@object
	.size		.nv.reservedSmem.offset0,0x4
